	.headerflags	@"EF_CUDA_TEXMODE_UNIFIED EF_CUDA_64BIT_ADDRESS EF_CUDA_ACCELERATORS EF_CUDA_SM90 EF_CUDA_VIRTUAL_SM(EF_CUDA_SM90)"
	.elftype	@"ET_EXEC"


//--------------------- .nv.info                  --------------------------
	.section	.nv.info,"",@"SHT_CUDA_INFO"
	.align	4


	//----- nvinfo : EIATTR_REGCOUNT
	.align		4
        /*0000*/ 	.byte	0x04, 0x2f
        /*0002*/ 	.short	(.L_3 - .L_2)
	.align		4
.L_2:
        /*0004*/ 	.word	index@(triton_poi_fused__native_batch_norm_legit_no_training_relu_8)
        /*0008*/ 	.word	0x0000001e


	//----- nvinfo : EIATTR_MIN_STACK_SIZE
	.align		4
.L_3:
        /*000c*/ 	.byte	0x04, 0x12
        /*000e*/ 	.short	(.L_5 - .L_4)
	.align		4
.L_4:
        /*0010*/ 	.word	index@(triton_poi_fused__native_batch_norm_legit_no_training_relu_8)
        /*0014*/ 	.word	0x00000000


	//----- nvinfo : EIATTR_FRAME_SIZE
	.align		4
.L_5:
        /*0018*/ 	.byte	0x04, 0x11
        /*001a*/ 	.short	(.L_7 - .L_6)
	.align		4
.L_6:
        /*001c*/ 	.word	index@(triton_poi_fused__native_batch_norm_legit_no_training_relu_8)
        /*0020*/ 	.word	0x00000000


	//----- nvinfo : EIATTR_MIN_STACK_SIZE
	.align		4
.L_7:
        /*0024*/ 	.byte	0x04, 0x12
        /*0026*/ 	.short	(.L_9 - .L_8)
	.align		4
.L_8:
        /*0028*/ 	.word	index@(triton_poi_fused__native_batch_norm_legit_no_training_relu_8)
        /*002c*/ 	.word	0x00000000
.L_9:


//--------------------- .nv.info.triton_poi_fused__native_batch_norm_legit_no_training_relu_8 --------------------------
	.section	.nv.info.triton_poi_fused__native_batch_norm_legit_no_training_relu_8,"",@"SHT_CUDA_INFO"
	.sectionflags	@""
	.align	4


	//----- nvinfo : EIATTR_CUDA_API_VERSION
	.align		4
        /*0000*/ 	.byte	0x04, 0x37
        /*0002*/ 	.short	(.L_11 - .L_10)
.L_10:
        /*0004*/ 	.word	0x0000007c


	//----- nvinfo : EIATTR_KPARAM_INFO
	.align		4
.L_11:
        /*0008*/ 	.byte	0x04, 0x17
        /*000a*/ 	.short	(.L_13 - .L_12)
.L_12:
        /*000c*/ 	.word	0x00000000
        /*0010*/ 	.short	0x0007
        /*0012*/ 	.short	0x0034
        /*0014*/ 	.byte	0x00, 0xf0, 0x11, 0x00


	//----- nvinfo : EIATTR_KPARAM_INFO
	.align		4
.L_13:
        /*0018*/ 	.byte	0x04, 0x17
        /*001a*/ 	.short	(.L_15 - .L_14)
.L_14:
        /*001c*/ 	.word	0x00000000
        /*0020*/ 	.short	0x0006
        /*0022*/ 	.short	0x0030
        /*0024*/ 	.byte	0x00, 0xf0, 0x11, 0x00


	//----- nvinfo : EIATTR_KPARAM_INFO
	.align		4
.L_15:
        /*0028*/ 	.byte	0x04, 0x17
        /*002a*/ 	.short	(.L_17 - .L_16)
.L_16:
        /*002c*/ 	.word	0x00000000
        /*0030*/ 	.short	0x0005
        /*0032*/ 	.short	0x0028
        /*0034*/ 	.byte	0x00, 0xf4, 0x21, 0x00


	//----- nvinfo : EIATTR_KPARAM_INFO
	.align		4
.L_17:
        /*0038*/ 	.byte	0x04, 0x17
        /*003a*/ 	.short	(.L_19 - .L_18)
.L_18:
        /*003c*/ 	.word	0x00000000
        /*0040*/ 	.short	0x0004
        /*0042*/ 	.short	0x0020
        /*0044*/ 	.byte	0x00, 0xf4, 0x21, 0x00


	//----- nvinfo : EIATTR_KPARAM_INFO
	.align		4
.L_19:
        /*0048*/ 	.byte	0x04, 0x17
        /*004a*/ 	.short	(.L_21 - .L_20)
.L_20:
        /*004c*/ 	.word	0x00000000
        /*0050*/ 	.short	0x0003
        /*0052*/ 	.short	0x0018
        /*0054*/ 	.byte	0x00, 0xf4, 0x21, 0x00


	//----- nvinfo : EIATTR_KPARAM_INFO
	.align		4
.L_21:
        /*0058*/ 	.byte	0x04, 0x17
        /*005a*/ 	.short	(.L_23 - .L_22)
.L_22:
        /*005c*/ 	.word	0x00000000
        /*0060*/ 	.short	0x0002
        /*0062*/ 	.short	0x0010
        /*0064*/ 	.byte	0x00, 0xf4, 0x21, 0x00


	//----- nvinfo : EIATTR_KPARAM_INFO
	.align		4
.L_23:
        /*0068*/ 	.byte	0x04, 0x17
        /*006a*/ 	.short	(.L_25 - .L_24)
.L_24:
        /*006c*/ 	.word	0x00000000
        /*0070*/ 	.short	0x0001
        /*0072*/ 	.short	0x0008
        /*0074*/ 	.byte	0x00, 0xf4, 0x21, 0x00


	//----- nvinfo : EIATTR_KPARAM_INFO
	.align		4
.L_25:
        /*0078*/ 	.byte	0x04, 0x17
        /*007a*/ 	.short	(.L_27 - .L_26)
.L_26:
        /*007c*/ 	.word	0x00000000
        /*0080*/ 	.short	0x0000
        /*0082*/ 	.short	0x0000
        /*0084*/ 	.byte	0x00, 0xf4, 0x21, 0x00


	//----- nvinfo : EIATTR_SPARSE_MMA_MASK
	.align		4
.L_27:
        /*0088*/ 	.byte	0x03, 0x50
        /*008a*/ 	.short	0x0000


	//----- nvinfo : EIATTR_MAXREG_COUNT
	.align		4
        /*008c*/ 	.byte	0x03, 0x1b
        /*008e*/ 	.short	0x00ff


	//----- nvinfo : EIATTR_EXIT_INSTR_OFFSETS
	.align		4
        /*0090*/ 	.byte	0x04, 0x1c
        /*0092*/ 	.short	(.L_29 - .L_28)


	//   ....[0]....
.L_28:
        /*0094*/ 	.word	0x000006c0


	//   ....[1]....
        /*0098*/ 	.word	0x00000750


	//----- nvinfo : EIATTR_REQNTID
	.align		4
.L_29:
        /*009c*/ 	.byte	0x04, 0x10
        /*009e*/ 	.short	(.L_31 - .L_30)
.L_30:
        /*00a0*/ 	.word	0x00000080
        /*00a4*/ 	.word	0x00000001
        /*00a8*/ 	.word	0x00000001


	//----- nvinfo : EIATTR_CBANK_PARAM_SIZE
	.align		4
.L_31:
        /*00ac*/ 	.byte	0x03, 0x19
        /*00ae*/ 	.short	0x0038


	//----- nvinfo : EIATTR_PARAM_CBANK
	.align		4
        /*00b0*/ 	.byte	0x04, 0x0a
        /*00b2*/ 	.short	(.L_33 - .L_32)
	.align		4
.L_32:
        /*00b4*/ 	.word	index@(.nv.constant0.triton_poi_fused__native_batch_norm_legit_no_training_relu_8)
        /*00b8*/ 	.short	0x0210
        /*00ba*/ 	.short	0x0038


	//----- nvinfo : EIATTR_SW_WAR
	.align		4
.L_33:
        /*00bc*/ 	.byte	0x04, 0x36
        /*00be*/ 	.short	(.L_35 - .L_34)
.L_34:
        /*00c0*/ 	.word	0x00000008
.L_35:


//--------------------- .nv.callgraph             --------------------------
	.section	.nv.callgraph,"",@"SHT_CUDA_CALLGRAPH"
	.align	4
	.sectionentsize	8
	.align		4
        /*0000*/ 	.word	0x00000000
	.align		4
        /*0004*/ 	.word	0xffffffff
	.align		4
        /*0008*/ 	.word	0x00000000
	.align		4
        /*000c*/ 	.word	0xfffffffe
	.align		4
        /*0010*/ 	.word	0x00000000
	.align		4
        /*0014*/ 	.word	0xfffffffd
	.align		4
        /*0018*/ 	.word	0x00000000
	.align		4
        /*001c*/ 	.word	0xfffffffc


//--------------------- .nv.constant4             --------------------------
	.section	.nv.constant4,"a",@progbits
	.align	8
	.align		8
.nv.constant4:
        /*0000*/ 	.dword	_$_str
	.align		8
        /*0008*/ 	.dword	_$_str_$_2


//--------------------- .text.triton_poi_fused__native_batch_norm_legit_no_training_relu_8 --------------------------
	.section	.text.triton_poi_fused__native_batch_norm_legit_no_training_relu_8,"ax",@progbits
	.sectionflags	@"SHF_BARRIERS=1"
	.align	128
        .global         triton_poi_fused__native_batch_norm_legit_no_training_relu_8
        .type           triton_poi_fused__native_batch_norm_legit_no_training_relu_8,@function
        .size           triton_poi_fused__native_batch_norm_legit_no_training_relu_8,(.L_x_1 - triton_poi_fused__native_batch_norm_legit_no_training_relu_8)
        .other          triton_poi_fused__native_batch_norm_legit_no_training_relu_8,@"STO_CUDA_ENTRY STV_DEFAULT"
triton_poi_fused__native_batch_norm_legit_no_training_relu_8:
.text.triton_poi_fused__native_batch_norm_legit_no_training_relu_8:
[----:B------:R-:W0:Y:S01]  /*0000*/  LDC R1, c[0x0][0x28] ;  /* 0x00000a00ff017b82 */ /* 0x000e220000000800 */
[----:B------:R-:W1:Y:S07]  /*0010*/  S2R R0, SR_CTAID.Y ;  /* 0x0000000000007919 */ /* 0x000e6e0000002600 */
[----:B------:R-:W2:Y:S01]  /*0020*/  LDC.64 R10, c[0x0][0x220] ;  /* 0x00008800ff0a7b82 */ /* 0x000ea20000000a00 */
[----:B------:R-:W-:Y:S01]  /*0030*/  ULDC.64 UR6, c[0x0][0x208] ;  /* 0x0000820000067ab9 */ /* 0x000fe20000000a00 */
[----:B------:R-:W3:Y:S01]  /*0040*/  S2R R18, SR_TID.X ;  /* 0x0000000000127919 */ /* 0x000ee20000002100 */
[----:B------:R-:W4:Y:S05]  /*0050*/  S2R R20, SR_CTAID.X ;  /* 0x0000000000147919 */ /* 0x000f2a0000002500 */
[----:B------:R-:W5:Y:S08]  /*0060*/  LDC.64 R22, c[0x0][0x210] ;  /* 0x00008400ff167b82 */ /* 0x000f700000000a00 */
[----:B------:R-:W4:Y:S08]  /*0070*/  LDC.64 R4, c[0x0][0x218] ;  /* 0x00008600ff047b82 */ /* 0x000f300000000a00 */
[----:B------:R-:W5:Y:S01]  /*0080*/  LDC.64 R8, c[0x0][0x230] ;  /* 0x00008c00ff087b82 */ /* 0x000f620000000a00 */
[----:B-1----:R-:W-:Y:S01]  /*0090*/  SHF.R.S32.HI R3, RZ, 0x1e, R0 ;  /* 0x0000001eff037819 */ /* 0x002fe20000011400 */
[----:B------:R-:W-:-:S03]  /*00a0*/  IMAD.SHL.U32 R0, R0, 0x2, RZ ;  /* 0x0000000200007824 */ /* 0x000fc600078e00ff */
[----:B------:R-:W-:Y:S02]  /*00b0*/  SGXT R3, R3, 0x1 ;  /* 0x000000010303781a */ /* 0x000fe40000000200 */
[----:B------:R-:W-:Y:S02]  /*00c0*/  ISETP.GE.AND P2, PT, R0, 0x100, PT ;  /* 0x000001000000780c */ /* 0x000fe40003f46270 */
[----:B------:R-:W-:Y:S02]  /*00d0*/  LEA.HI R6, R3, R0, RZ, 0x6 ;  /* 0x0000000003067211 */ /* 0x000fe400078f30ff */
[----:B------:R-:W-:Y:S02]  /*00e0*/  CS2R R2, SRZ ;  /* 0x0000000000027805 */ /* 0x000fe4000001ff00 */
[----:B------:R-:W-:-:S05]  /*00f0*/  LOP3.LUT R21, R6, 0xffffffc0, RZ, 0xc0, !PT ;  /* 0xffffffc006157812 */ /* 0x000fca00078ec0ff */
[----:B------:R-:W-:-:S04]  /*0100*/  IMAD.IADD R21, R0, 0x1, -R21 ;  /* 0x0000000100157824 */ /* 0x000fc800078e0a15 */
[----:B--2---:R-:W-:-:S05]  /*0110*/  IMAD.WIDE R10, R21, 0x4, R10 ;  /* 0x00000004150a7825 */ /* 0x004fca00078e020a */
[----:B------:R1:W2:Y:S01]  /*0120*/  @!P2 LDG.E.EL.64 R2, desc[UR6][R10.64] ;  /* 0x000000060a02a981 */ /* 0x0002a2000c2e1b00 */
[----:B------:R-:W-:Y:S01]  /*0130*/  IMAD.SHL.U32 R6, R6, 0x100, RZ ;  /* 0x0000010006067824 */ /* 0x000fe200078e00ff */
[----:B---3--:R-:W-:Y:S02]  /*0140*/  LOP3.LUT R19, R18, 0x7f, RZ, 0xc0, !PT ;  /* 0x0000007f12137812 */ /* 0x008fe400078ec0ff */
[----:B------:R-:W-:Y:S01]  /*0150*/  CS2R R16, SRZ ;  /* 0x0000000000107805 */ /* 0x000fe2000001ff00 */
[----:B0---4-:R-:W-:Y:S01]  /*0160*/  IMAD.WIDE R24, R21, 0x4, R4 ;  /* 0x0000000415187825 */ /* 0x011fe200078e0204 */
[----:B------:R-:W-:Y:S02]  /*0170*/  LOP3.LUT R14, R6, 0xffffc000, RZ, 0xc0, !PT ;  /* 0xffffc000060e7812 */ /* 0x000fe400078ec0ff */
[----:B------:R-:W0:Y:S01]  /*0180*/  LDC.64 R6, c[0x0][0x228] ;  /* 0x00008a00ff067b82 */ /* 0x000e220000000a00 */
[----:B------:R-:W-:Y:S01]  /*0190*/  PRMT R12, R19, 0x6540, R20 ;  /* 0x00006540130c7816 */ /* 0x000fe20000000014 */
[----:B------:R-:W3:Y:S01]  /*01a0*/  @!P2 LDG.E.EL.64 R16, desc[UR6][R24.64] ;  /* 0x000000061810a981 */ /* 0x000ee2000c2e1b00 */
[----:B------:R-:W-:-:S02]  /*01b0*/  IMAD.IADD R14, R21, 0x1, R14 ;  /* 0x00000001150e7824 */ /* 0x000fc400078e020e */
[C---:B------:R-:W-:Y:S02]  /*01c0*/  LOP3.LUT R13, R12.reuse, 0x80, RZ, 0xfc, !PT ;  /* 0x000000800c0d7812 */ /* 0x040fe400078efcff */
[C---:B------:R-:W-:Y:S01]  /*01d0*/  ISETP.LT.AND P0, PT, R12.reuse, 0x100, !P2 ;  /* 0x000001000c00780c */ /* 0x040fe20005701270 */
[--C-:B-1----:R-:W-:Y:S01]  /*01e0*/  IMAD R11, R12, 0x40, R14.reuse ;  /* 0x000000400c0b7824 */ /* 0x102fe200078e020e */
[C---:B------:R-:W-:Y:S01]  /*01f0*/  ISETP.LT.AND P1, PT, R13.reuse, 0x100, !P2 ;  /* 0x000001000d00780c */ /* 0x040fe20005721270 */
[----:B------:R-:W-:Y:S01]  /*0200*/  IMAD R15, R13, 0x40, R14 ;  /* 0x000000400d0f7824 */ /* 0x000fe200078e020e */
[----:B------:R-:W-:Y:S01]  /*0210*/  CS2R R12, SRZ ;  /* 0x00000000000c7805 */ /* 0x000fe2000001ff00 */
[----:B-----5:R-:W-:-:S04]  /*0220*/  IMAD.WIDE R10, R11, 0x4, R22 ;  /* 0x000000040b0a7825 */ /* 0x020fc800078e0216 */
[----:B------:R-:W-:Y:S01]  /*0230*/  IMAD.WIDE R22, R15, 0x4, R22 ;  /* 0x000000040f167825 */ /* 0x000fe200078e0216 */
[----:B------:R-:W-:Y:S02]  /*0240*/  CS2R R14, SRZ ;  /* 0x00000000000e7805 */ /* 0x000fe4000001ff00 */
[----:B------:R-:W-:Y:S01]  /*0250*/  CS2R R4, SRZ ;  /* 0x0000000000047805 */ /* 0x000fe2000001ff00 */
[----:B------:R-:W3:Y:S01]  /*0260*/  @P0 LDG.E.64 R12, desc[UR6][R10.64] ;  /* 0x000000060a0c0981 */ /* 0x000ee2000c1e1b00 */
[----:B------:R-:W-:-:S03]  /*0270*/  IMAD.WIDE R8, R21, 0x4, R8 ;  /* 0x0000000415087825 */ /* 0x000fc600078e0208 */
[----:B------:R-:W4:Y:S01]  /*0280*/  @P1 LDG.E.64 R14, desc[UR6][R22.64] ;  /* 0x00000006160e1981 */ /* 0x000f22000c1e1b00 */
[----:B0-----:R-:W-:Y:S01]  /*0290*/  IMAD.WIDE R26, R21, 0x4, R6 ;  /* 0x00000004151a7825 */ /* 0x001fe200078e0206 */
[----:B------:R-:W-:Y:S02]  /*02a0*/  CS2R R6, SRZ ;  /* 0x0000000000067805 */ /* 0x000fe4000001ff00 */
[----:B------:R0:W5:Y:S04]  /*02b0*/  @!P2 LDG.E.EL.64 R4, desc[UR6][R8.64] ;  /* 0x000000060804a981 */ /* 0x000168000c2e1b00 */
[----:B------:R-:W5:Y:S01]  /*02c0*/  @!P2 LDG.E.EL.64 R6, desc[UR6][R26.64] ;  /* 0x000000061a06a981 */ /* 0x000f62000c2e1b00 */
[----:B------:R-:W-:Y:S01]  /*02d0*/  IMAD.SHL.U32 R21, R18, 0x4, RZ ;  /* 0x0000000412157824 */ /* 0x000fe200078e00ff */
[----:B------:R-:W1:Y:S01]  /*02e0*/  S2UR UR5, SR_CgaCtaId ;  /* 0x00000000000579c3 */ /* 0x000e620000008800 */
[----:B0-----:R-:W-:-:S03]  /*02f0*/  SHF.R.U32.HI R8, RZ, 0x6, R18 ;  /* 0x00000006ff087819 */ /* 0x001fc60000011612 */
[----:B------:R-:W-:-:S04]  /*0300*/  LOP3.LUT R21, R21, 0xfc, RZ, 0xc0, !PT ;  /* 0x000000fc15157812 */ /* 0x000fc800078ec0ff */
[----:B------:R-:W-:Y:S01]  /*0310*/  PRMT R20, R21, 0x6540, R20 ;  /* 0x0000654015147816 */ /* 0x000fe20000000014 */
[----:B------:R-:W-:Y:S02]  /*0320*/  UMOV UR4, 0x400 ;  /* 0x0000040000047882 */ /* 0x000fe40000000000 */
[----:B-1----:R-:W-:-:S06]  /*0330*/  UPRMT UR4, UR5, 0x654, UR4 ;  /* 0x0000065405047896 */ /* 0x002fcc0008000004 */
[----:B------:R-:W-:Y:S01]  /*0340*/  LEA R19, R19, UR4, 0x2 ;  /* 0x0000000413137c11 */ /* 0x000fe2000f8e10ff */
[----:B--2---:R-:W-:Y:S01]  /*0350*/  FADD R2, R2, 9.9999997473787516356e-06 ;  /* 0x3727c5ac02027421 */ /* 0x004fe20000000000 */
[----:B------:R-:W-:-:S03]  /*0360*/  FADD R3, R3, 9.9999997473787516356e-06 ;  /* 0x3727c5ac03037421 */ /* 0x000fc60000000000 */
[----:B------:R-:W0:Y:S08]  /*0370*/  MUFU.SQRT R10, R2 ;  /* 0x00000002000a7308 */ /* 0x000e300000002000 */
[----:B------:R-:W1:Y:S01]  /*0380*/  MUFU.SQRT R11, R3 ;  /* 0x00000003000b7308 */ /* 0x000e620000002000 */
[C---:B0-----:R-:W-:Y:S02]  /*0390*/  FSETP.GT.AND P0, PT, R10.reuse, 8.50705917302346158658e+37, PT ;  /* 0x7e8000000a00780b */ /* 0x041fe40003f04000 */
[----:B------:R-:W-:-:S02]  /*03a0*/  FSETP.GEU.AND P2, PT, R10, 1.175494350822287508e-38, PT ;  /* 0x008000000a00780b */ /* 0x000fc40003f4e000 */
[C---:B-1----:R-:W-:Y:S02]  /*03b0*/  FSETP.GT.AND P1, PT, R11.reuse, 8.50705917302346158658e+37, PT ;  /* 0x7e8000000b00780b */ /* 0x042fe40003f24000 */
[----:B------:R-:W-:-:S07]  /*03c0*/  FSETP.GEU.AND P3, PT, R11, 1.175494350822287508e-38, PT ;  /* 0x008000000b00780b */ /* 0x000fce0003f6e000 */
[----:B------:R-:W-:-:S04]  /*03d0*/  @P0 FMUL R10, R10, 0.25 ;  /* 0x3e8000000a0a0820 */ /* 0x000fc80000400000 */
[----:B------:R-:W-:Y:S01]  /*03e0*/  @!P2 FMUL R10, R10, 16777216 ;  /* 0x4b8000000a0aa820 */ /* 0x000fe20000400000 */
[----:B------:R-:W-:-:S04]  /*03f0*/  @P1 FMUL R11, R11, 0.25 ;  /* 0x3e8000000b0b1820 */ /* 0x000fc80000400000 */
[----:B------:R-:W-:Y:S01]  /*0400*/  @!P3 FMUL R11, R11, 16777216 ;  /* 0x4b8000000b0bb820 */ /* 0x000fe20000400000 */
[----:B------:R-:W0:Y:S01]  /*0410*/  MUFU.RCP R10, R10 ;  /* 0x0000000a000a7308 */ /* 0x000e220000001000 */
[----:B------:R-:W-:Y:S01]  /*0420*/  IMAD.MOV.U32 R2, RZ, RZ, 0x3e800000 ;  /* 0x3e800000ff027424 */ /* 0x000fe200078e00ff */
[----:B------:R-:W-:-:S06]  /*0430*/  SGXT.U32 R3, R8, 0x1 ;  /* 0x000000010803781a */ /* 0x000fcc0000000000 */
[----:B------:R-:W1:Y:S01]  /*0440*/  MUFU.RCP R11, R11 ;  /* 0x0000000b000b7308 */ /* 0x000e620000001000 */
[----:B------:R-:W-:Y:S02]  /*0450*/  FSEL R9, R2, 1, P0 ;  /* 0x3f80000002097808 */ /* 0x000fe40000000000 */
[----:B------:R-:W-:Y:S02]  /*0460*/  LOP3.LUT R3, R0, R3, RZ, 0xfc, !PT ;  /* 0x0000000300037212 */ /* 0x000fe400078efcff */
[----:B------:R-:W-:Y:S01]  /*0470*/  FSEL R2, R2, 1, P1 ;  /* 0x3f80000002027808 */ /* 0x000fe20000800000 */
[----:B------:R-:W-:Y:S01]  /*0480*/  @!P2 FMUL R9, R9, 16777216 ;  /* 0x4b8000000909a820 */ /* 0x000fe20000400000 */
[----:B------:R-:W-:-:S03]  /*0490*/  VIMNMX R0, R20, R3, !PT ;  /* 0x0000000314007248 */ /* 0x000fc60007fe0100 */
[----:B------:R-:W-:Y:S01]  /*04a0*/  @!P3 FMUL R2, R2, 16777216 ;  /* 0x4b8000000202b820 */ /* 0x000fe20000400000 */
[----:B------:R-:W-:Y:S01]  /*04b0*/  ISETP.GE.AND P0, PT, R0, 0x100, PT ;  /* 0x000001000000780c */ /* 0x000fe20003f06270 */
[C---:B---3--:R-:W-:Y:S01]  /*04c0*/  FADD R21, -R16.reuse, R12 ;  /* 0x0000000c10157221 */ /* 0x048fe20000000100 */
[----:B----4-:R-:W-:Y:S01]  /*04d0*/  FADD R23, -R16, R14 ;  /* 0x0000000e10177221 */ /* 0x010fe20000000100 */
[----:B0-----:R-:W-:Y:S01]  /*04e0*/  FMUL R10, R10, R9 ;  /* 0x000000090a0a7220 */ /* 0x001fe20000400000 */
[C---:B------:R-:W-:Y:S01]  /*04f0*/  FADD R0, -R17.reuse, R13 ;  /* 0x0000000d11007221 */ /* 0x040fe20000000100 */
[----:B------:R-:W-:Y:S01]  /*0500*/  FADD R8, -R17, R15 ;  /* 0x0000000f11087221 */ /* 0x000fe20000000100 */
[----:B-1----:R-:W-:Y:S01]  /*0510*/  FMUL R11, R11, R2 ;  /* 0x000000020b0b7220 */ /* 0x002fe20000400000 */
[C---:B------:R-:W-:Y:S01]  /*0520*/  FMUL R23, R10.reuse, R23 ;  /* 0x000000170a177220 */ /* 0x040fe20000400000 */
[----:B------:R-:W-:Y:S02]  /*0530*/  FMUL R21, R10, R21 ;  /* 0x000000150a157220 */ /* 0x000fe40000400000 */
[C---:B------:R-:W-:Y:S01]  /*0540*/  FMUL R8, R11.reuse, R8 ;  /* 0x000000080b087220 */ /* 0x040fe20000400000 */
[----:B------:R-:W-:Y:S01]  /*0550*/  FMUL R0, R11, R0 ;  /* 0x000000000b007220 */ /* 0x000fe20000400000 */
[-CC-:B-----5:R-:W-:Y:S01]  /*0560*/  FFMA R21, R21, R6.reuse, R4.reuse ;  /* 0x0000000615157223 */ /* 0x1a0fe20000000004 */
[----:B------:R-:W-:Y:S01]  /*0570*/  FFMA R23, R23, R6, R4 ;  /* 0x0000000617177223 */ /* 0x000fe20000000004 */
[-CC-:B------:R-:W-:Y:S01]  /*0580*/  FFMA R8, R8, R7.reuse, R5.reuse ;  /* 0x0000000708087223 */ /* 0x180fe20000000005 */
[----:B------:R-:W-:-:S02]  /*0590*/  FFMA R0, R0, R7, R5 ;  /* 0x0000000700007223 */ /* 0x000fc40000000005 */
[----:B------:R-:W-:Y:S02]  /*05a0*/  FSETP.GEU.AND P4, PT, R21, RZ, PT ;  /* 0x000000ff1500720b */ /* 0x000fe40003f8e000 */
[----:B------:R-:W-:Y:S02]  /*05b0*/  FSETP.GEU.AND P2, PT, R23, RZ, PT ;  /* 0x000000ff1700720b */ /* 0x000fe40003f4e000 */
[----:B------:R-:W-:Y:S02]  /*05c0*/  FSETP.GEU.AND P3, PT, R0, RZ, PT ;  /* 0x000000ff0000720b */ /* 0x000fe40003f6e000 */
[----:B------:R-:W-:Y:S02]  /*05d0*/  FSETP.GEU.AND P1, PT, R8, RZ, PT ;  /* 0x000000ff0800720b */ /* 0x000fe40003f2e000 */
[----:B------:R-:W-:Y:S02]  /*05e0*/  FSEL R21, R21, RZ, P4 ;  /* 0x000000ff15157208 */ /* 0x000fe40002000000 */
[----:B------:R-:W-:-:S02]  /*05f0*/  FSEL R23, R23, RZ, P2 ;  /* 0x000000ff17177208 */ /* 0x000fc40001000000 */
[----:B------:R-:W-:Y:S02]  /*0600*/  FSEL R0, R0, RZ, P3 ;  /* 0x000000ff00007208 */ /* 0x000fe40001800000 */
[----:B------:R-:W-:Y:S01]  /*0610*/  FSEL R8, R8, RZ, P1 ;  /* 0x000000ff08087208 */ /* 0x000fe20000800000 */
[----:B------:R0:W-:Y:S04]  /*0620*/  STS [R19], R21 ;  /* 0x0000001513007388 */ /* 0x0001e80000000800 */
[----:B------:R0:W-:Y:S04]  /*0630*/  STS [R19+0x200], R23 ;  /* 0x0002001713007388 */ /* 0x0001e80000000800 */
[----:B------:R0:W-:Y:S04]  /*0640*/  STS [R19+0x404], R0 ;  /* 0x0004040013007388 */ /* 0x0001e80000000800 */
[----:B------:R0:W-:Y:S01]  /*0650*/  STS [R19+0x604], R8 ;  /* 0x0006040813007388 */ /* 0x0001e20000000800 */
[----:B------:R-:W-:Y:S01]  /*0660*/  SHF.R.U32.HI R2, RZ, 0x4, R18 ;  /* 0x00000004ff027819 */ /* 0x000fe20000011612 */
[----:B------:R-:W-:-:S03]  /*0670*/  IMAD.SHL.U32 R18, R18, 0x10, RZ ;  /* 0x0000001012127824 */ /* 0x000fc600078e00ff */
[----:B------:R-:W-:Y:S02]  /*0680*/  LOP3.LUT R2, R2, 0x4, RZ, 0xc0, !PT ;  /* 0x0000000402027812 */ /* 0x000fe400078ec0ff */
[----:B------:R-:W-:-:S04]  /*0690*/  LOP3.LUT R5, R18, 0x7f0, RZ, 0xc0, !PT ;  /* 0x000007f012057812 */ /* 0x000fc800078ec0ff */
[----:B------:R-:W-:Y:S01]  /*06a0*/  IADD3 R10, R5, UR4, R2 ;  /* 0x00000004050a7c10 */ /* 0x000fe2000fffe002 */
[----:B------:R-:W-:Y:S06]  /*06b0*/  BAR.SYNC.DEFER_BLOCKING 0x0 ;  /* 0x0000000000007b1d */ /* 0x000fec0000010000 */
[----:B0-----:R-:W-:Y:S05]  /*06c0*/  @P0 EXIT ;  /* 0x000000000000094d */ /* 0x001fea0003800000 */
[----:B------:R-:W-:Y:S01]  /*06d0*/  LDS R4, [R10] ;  /* 0x000000000a047984 */ /* 0x000fe20000000800 */
[----:B------:R-:W0:Y:S01]  /*06e0*/  LDC.64 R8, c[0x0][0x238] ;  /* 0x00008e00ff087b82 */ /* 0x000e220000000a00 */
[----:B------:R-:W-:Y:S02]  /*06f0*/  IMAD R3, R3, 0x100, R20 ;  /* 0x0000010003037824 */ /* 0x000fe400078e0214 */
[----:B------:R-:W-:Y:S04]  /*0700*/  LDS R5, [R10+0x4] ;  /* 0x000004000a057984 */ /* 0x000fe80000000800 */
[----:B------:R-:W-:Y:S04]  /*0710*/  LDS R6, [R10+0x8] ;  /* 0x000008000a067984 */ /* 0x000fe80000000800 */
[----:B------:R-:W1:Y:S01]  /*0720*/  LDS R7, [R10+0xc] ;  /* 0x00000c000a077984 */ /* 0x000e620000000800 */
[----:B0-----:R-:W-:-:S05]  /*0730*/  IMAD.WIDE R2, R3, 0x4, R8 ;  /* 0x0000000403027825 */ /* 0x001fca00078e0208 */
[----:B-1----:R-:W-:Y:S01]  /*0740*/  STG.E.128 desc[UR6][R2.64], R4 ;  /* 0x0000000402007986 */ /* 0x002fe2000c101d06 */
[----:B------:R-:W-:Y:S05]  /*0750*/  EXIT ;  /* 0x000000000000794d */ /* 0x000fea0003800000 */
.L_x_0:
[----:B------:R-:W-:-:S00]  /*0760*/  BRA `(.L_x_0) ;  /* 0xfffffffc00fc7947 */ /* 0x000fc0000383ffff */
[----:B------:R-:W-:-:S00]  /*0770*/  NOP ;  /* 0x0000000000007918 */ /* 0x000fc00000000000 */
        /* <DEDUP_REMOVED lines=8> */
.L_x_1:


//--------------------- .nv.global.init           --------------------------
	.section	.nv.global.init,"aw",@progbits
.nv.global.init:
	.type		_$_str,@object
	.size		_$_str,(_$_str_$_2 - _$_str)
_$_str:
        /*0000*/ 	.byte	0x5f, 0x5f, 0x43, 0x55, 0x44, 0x41, 0x5f, 0x46, 0x54, 0x5a, 0x00
	.type		_$_str_$_2,@object
	.size		_$_str_$_2,(.L_1 - _$_str_$_2)
_$_str_$_2:
        /*000b*/ 	.byte	0x5f, 0x5f, 0x43, 0x55, 0x44, 0x41, 0x5f, 0x50, 0x52, 0x45, 0x43, 0x5f, 0x53, 0x51, 0x52, 0x54
        /*001b*/ 	.byte	0x00
.L_1:


//--------------------- .nv.shared.triton_poi_fused__native_batch_norm_legit_no_training_relu_8 --------------------------
	.section	.nv.shared.triton_poi_fused__native_batch_norm_legit_no_training_relu_8,"aw",@nobits
	.sectionflags	@""
	.align	16
	.zero		1024


//--------------------- .nv.constant0.triton_poi_fused__native_batch_norm_legit_no_training_relu_8 --------------------------
	.section	.nv.constant0.triton_poi_fused__native_batch_norm_legit_no_training_relu_8,"a",@progbits
	.sectionflags	@""
	.align	4
.nv.constant0.triton_poi_fused__native_batch_norm_legit_no_training_relu_8:
	.zero		584
